//
// Generated by NVIDIA NVVM Compiler
//
// Compiler Build ID: CL-36424714
// Cuda compilation tools, release 13.0, V13.0.88
// Based on NVVM 20.0.0
//

.version 9.0
.target sm_100
.address_size 64

	// .globl	_Z15double2bfloat16Pfd

.visible .entry _Z15double2bfloat16Pfd(
	.param .u64 .ptr .align 1 _Z15double2bfloat16Pfd_param_0,
	.param .f64 _Z15double2bfloat16Pfd_param_1
)
{
	.reg .b16 	%rs<3>;
	.reg .b32 	%f<2>;
	.reg .b64 	%rd<3>;
	.reg .b64 	%fd<2>;

	ld.param.u64 	%rd1, [_Z15double2bfloat16Pfd_param_0];
	ld.param.f64 	%fd1, [_Z15double2bfloat16Pfd_param_1];
	cvta.to.global.u64 	%rd2, %rd1;
	// begin inline asm
	{  cvt.rn.bf16.f64 %rs1, %fd1;}

	// end inline asm
	// begin inline asm
	{ cvt.f32.bf16 %f1, %rs1;}

	// end inline asm
	st.global.f32 	[%rd2], %f1;
	ret;

}


// ===== COMPILED SASS (sm_100) =====

	.target	sm_100

	.elftype	@"ET_EXEC"


//--------------------- .note.nv.tkinfo           --------------------------
	.section	.note.nv.tkinfo,"",@"SHT_NOTE"
	.sectionflags	@"SHF_NOTE_NV_TKINFO"
	.tkinfo
        /*0018*/ 	.word	0x00000002
        /*0030*/ 	.string	""
        /*0030*/ 	.string	"ptxas"
        /*0030*/ 	.string	"Cuda compilation tools, release 13.0, V13.0.88"
        /*0030*/ 	.string	"Build cuda_13.0.r13.0/compiler.36424714_0"
        /*0030*/ 	.string	"-arch sm_100 -m 64 "



//--------------------- .note.nv.cuinfo           --------------------------
	.section	.note.nv.cuinfo,"",@"SHT_NOTE"
	.sectionflags	@"SHF_NOTE_NV_CUINFO"
        /*0018*/ 	.short	0x0002
        /*001a*/ 	.short	0x0064
        /*001c*/ 	.short	0x0082
	.zero		2


//--------------------- .nv.info                  --------------------------
	.section	.nv.info,"",@"SHT_CUDA_INFO"
	.align	4


	//----- nvinfo : EIATTR_REGCOUNT
	.align		4
        /*0000*/ 	.byte	0x04, 0x2f
        /*0002*/ 	.short	(.L_1 - .L_0)
	.align		4
.L_0:
        /*0004*/ 	.word	index@(_Z15double2bfloat16Pfd)
        /*0008*/ 	.word	0x00000008


	//----- nvinfo : EIATTR_FRAME_SIZE
	.align		4
.L_1:
        /*000c*/ 	.byte	0x04, 0x11
        /*000e*/ 	.short	(.L_3 - .L_2)
	.align		4
.L_2:
        /*0010*/ 	.word	index@(_Z15double2bfloat16Pfd)
        /*0014*/ 	.word	0x00000000


	//----- nvinfo : EIATTR_MIN_STACK_SIZE
	.align		4
.L_3:
        /*0018*/ 	.byte	0x04, 0x12
        /*001a*/ 	.short	(.L_5 - .L_4)
	.align		4
.L_4:
        /*001c*/ 	.word	index@(_Z15double2bfloat16Pfd)
        /*0020*/ 	.word	0x00000000
.L_5:


//--------------------- .nv.compat                --------------------------
	.section	.nv.compat,"",@"SHT_CUDA_COMPAT_INFO"
	.align	4
        /*0000*/ 	.byte	0x02, 0x09, 0x00, 0x00, 0x02, 0x02, 0x01, 0x00, 0x02, 0x05, 0x05, 0x00, 0x03, 0x07, 0x01, 0x01
        /*0010*/ 	.byte	0x02, 0x03, 0x00, 0x00, 0x02, 0x06, 0x01, 0x00, 0x04, 0x0b, 0x08, 0x00, 0x09, 0x00, 0x00, 0x00
        /*0020*/ 	.byte	0x00, 0x00, 0x00, 0x00


//--------------------- .nv.info._Z15double2bfloat16Pfd --------------------------
	.section	.nv.info._Z15double2bfloat16Pfd,"",@"SHT_CUDA_INFO"
	.sectionflags	@""
	.align	4


	//----- nvinfo : EIATTR_CUDA_API_VERSION
	.align		4
        /*0000*/ 	.byte	0x04, 0x37
        /*0002*/ 	.short	(.L_7 - .L_6)
.L_6:
        /*0004*/ 	.word	0x00000082


	//----- nvinfo : EIATTR_KPARAM_INFO
	.align		4
.L_7:
        /*0008*/ 	.byte	0x04, 0x17
        /*000a*/ 	.short	(.L_9 - .L_8)
.L_8:
        /*000c*/ 	.word	0x00000000
        /*0010*/ 	.short	0x0001
        /*0012*/ 	.short	0x0008
        /*0014*/ 	.byte	0x00, 0xf0, 0x21, 0x00


	//----- nvinfo : EIATTR_KPARAM_INFO
	.align		4
.L_9:
        /*0018*/ 	.byte	0x04, 0x17
        /*001a*/ 	.short	(.L_11 - .L_10)
.L_10:
        /*001c*/ 	.word	0x00000000
        /*0020*/ 	.short	0x0000
        /*0022*/ 	.short	0x0000
        /*0024*/ 	.byte	0x00, 0xf5, 0x21, 0x00


	//----- nvinfo : EIATTR_SPARSE_MMA_MASK
	.align		4
.L_11:
        /*0028*/ 	.byte	0x03, 0x50
        /*002a*/ 	.short	0x0000


	//----- nvinfo : EIATTR_MAXREG_COUNT
	.align		4
        /*002c*/ 	.byte	0x03, 0x1b
        /*002e*/ 	.short	0x00ff


	//----- nvinfo : EIATTR_MERCURY_ISA_VERSION
	.align		4
        /*0030*/ 	.byte	0x03, 0x5f
        /*0032*/ 	.short	0x0101


	//----- nvinfo : EIATTR_VRC_CTA_INIT_COUNT
	.align		4
        /*0034*/ 	.byte	0x02, 0x4a
	.zero		1
	.zero		1


	//----- nvinfo : EIATTR_EXIT_INSTR_OFFSETS
	.align		4
        /*0038*/ 	.byte	0x04, 0x1c
        /*003a*/ 	.short	(.L_13 - .L_12)


	//   ....[0]....
.L_12:
        /*003c*/ 	.word	0x00000070


	//----- nvinfo : EIATTR_CBANK_PARAM_SIZE
	.align		4
.L_13:
        /*0040*/ 	.byte	0x03, 0x19
        /*0042*/ 	.short	0x0010


	//----- nvinfo : EIATTR_PARAM_CBANK
	.align		4
        /*0044*/ 	.byte	0x04, 0x0a
        /*0046*/ 	.short	(.L_15 - .L_14)
	.align		4
.L_14:
        /*0048*/ 	.word	index@(.nv.constant0._Z15double2bfloat16Pfd)
        /*004c*/ 	.short	0x0380
        /*004e*/ 	.short	0x0010


	//----- nvinfo : EIATTR_SW_WAR
	.align		4
.L_15:
        /*0050*/ 	.byte	0x04, 0x36
        /*0052*/ 	.short	(.L_17 - .L_16)
.L_16:
        /*0054*/ 	.word	0x00000008
.L_17:


//--------------------- .nv.callgraph             --------------------------
	.section	.nv.callgraph,"",@"SHT_CUDA_CALLGRAPH"
	.align	4
	.sectionentsize	8
	.align		4
        /*0000*/ 	.word	0x00000000
	.align		4
        /*0004*/ 	.word	0xffffffff
	.align		4
        /*0008*/ 	.word	0x00000000
	.align		4
        /*000c*/ 	.word	0xfffffffe
	.align		4
        /*0010*/ 	.word	0x00000000
	.align		4
        /*0014*/ 	.word	0xfffffffd
	.align		4
        /*0018*/ 	.word	0x00000000
	.align		4
        /*001c*/ 	.word	0xfffffffc


//--------------------- .text._Z15double2bfloat16Pfd --------------------------
	.section	.text._Z15double2bfloat16Pfd,"ax",@progbits
	.align	128
        .global         _Z15double2bfloat16Pfd
        .type           _Z15double2bfloat16Pfd,@function
        .size           _Z15double2bfloat16Pfd,(.L_x_1 - _Z15double2bfloat16Pfd)
        .other          _Z15double2bfloat16Pfd,@"STO_CUDA_ENTRY STV_DEFAULT"
_Z15double2bfloat16Pfd:
.text._Z15double2bfloat16Pfd:
[----:B------:R-:W-:Y:S01]  /*0000*/  LDC R1, c[0x0][0x37c] ;  /* 0x0000df00ff017b82 */ /* 0x000fe20000000800 */
[----:B------:R-:W0:Y:S07]  /*0010*/  LDCU.64 UR4, c[0x0][0x388] ;  /* 0x00007100ff0477ac */ /* 0x000e2e0008000a00 */
[----:B------:R-:W1:Y:S01]  /*0020*/  LDC.64 R2, c[0x0][0x380] ;  /* 0x0000e000ff027b82 */ /* 0x000e620000000a00 */
[----:B0-----:R-:W0:Y:S01]  /*0030*/  F2F.BF16.F64 R0, UR4 ;  /* 0x0000000400007d10 */ /* 0x001e220008302000 */
[----:B------:R-:W1:Y:S01]  /*0040*/  LDCU.64 UR4, c[0x0][0x358] ;  /* 0x00006b00ff0477ac */ /* 0x000e620008000a00 */
[----:B0-----:R-:W-:-:S05]  /*0050*/  SHF.L.U32 R5, R0, 0x10, RZ ;  /* 0x0000001000057819 */ /* 0x001fca00000006ff */
[----:B-1----:R-:W-:Y:S01]  /*0060*/  STG.E desc[UR4][R2.64], R5 ;  /* 0x0000000502007986 */ /* 0x002fe2000c101904 */
[----:B------:R-:W-:Y:S05]  /*0070*/  EXIT ;  /* 0x000000000000794d */ /* 0x000fea0003800000 */
.L_x_0:
[----:B------:R-:W-:-:S00]  /*0080*/  BRA `(.L_x_0) ;  /* 0xfffffffc00fc7947 */ /* 0x000fc0000383ffff */
[----:B------:R-:W-:-:S00]  /*0090*/  NOP ;  /* 0x0000000000007918 */ /* 0x000fc00000000000 */
        /* <DEDUP_REMOVED lines=14> */
.L_x_1:


//--------------------- .nv.shared.reserved.0     --------------------------
	.section	.nv.shared.reserved.0,"aw",@nobits
	.weak		__nv_reservedSMEM_offset_0_alias
	.size		__nv_reservedSMEM_offset_0_alias, 0, 64
	.other		__nv_reservedSMEM_offset_0_alias,@"STO_CUDA_RESERVED_SHARED STV_DEFAULT"
__nv_reservedSMEM_offset_0_alias:
	.zero		0
	.zero		64


//--------------------- .nv.constant0._Z15double2bfloat16Pfd --------------------------
	.section	.nv.constant0._Z15double2bfloat16Pfd,"a",@progbits
	.sectionflags	@""
	.align	4
.nv.constant0._Z15double2bfloat16Pfd:
	.zero		912


//--------------------- SYMBOLS --------------------------

	.type		.nv.reservedSmem.offset0,@object
	.size		.nv.reservedSmem.offset0,0x4
